	.headerflags	@"EF_CUDA_TEXMODE_UNIFIED EF_CUDA_64BIT_ADDRESS EF_CUDA_ACCELERATORS EF_CUDA_SM90 EF_CUDA_VIRTUAL_SM(EF_CUDA_SM90)"
	.elftype	@"ET_EXEC"


//--------------------- .nv.info                  --------------------------
	.section	.nv.info,"",@"SHT_CUDA_INFO"
	.align	4


	//----- nvinfo : EIATTR_REGCOUNT
	.align		4
        /*0000*/ 	.byte	0x04, 0x2f
        /*0002*/ 	.short	(.L_1 - .L_0)
	.align		4
.L_0:
        /*0004*/ 	.word	index@(triton_poi_fused_convolution_1)
        /*0008*/ 	.word	0x0000000c


	//----- nvinfo : EIATTR_MIN_STACK_SIZE
	.align		4
.L_1:
        /*000c*/ 	.byte	0x04, 0x12
        /*000e*/ 	.short	(.L_3 - .L_2)
	.align		4
.L_2:
        /*0010*/ 	.word	index@(triton_poi_fused_convolution_1)
        /*0014*/ 	.word	0x00000000


	//----- nvinfo : EIATTR_FRAME_SIZE
	.align		4
.L_3:
        /*0018*/ 	.byte	0x04, 0x11
        /*001a*/ 	.short	(.L_5 - .L_4)
	.align		4
.L_4:
        /*001c*/ 	.word	index@(triton_poi_fused_convolution_1)
        /*0020*/ 	.word	0x00000000


	//----- nvinfo : EIATTR_MIN_STACK_SIZE
	.align		4
.L_5:
        /*0024*/ 	.byte	0x04, 0x12
        /*0026*/ 	.short	(.L_7 - .L_6)
	.align		4
.L_6:
        /*0028*/ 	.word	index@(triton_poi_fused_convolution_1)
        /*002c*/ 	.word	0x00000000
.L_7:


//--------------------- .nv.info.triton_poi_fused_convolution_1 --------------------------
	.section	.nv.info.triton_poi_fused_convolution_1,"",@"SHT_CUDA_INFO"
	.sectionflags	@""
	.align	4


	//----- nvinfo : EIATTR_CUDA_API_VERSION
	.align		4
        /*0000*/ 	.byte	0x04, 0x37
        /*0002*/ 	.short	(.L_9 - .L_8)
.L_8:
        /*0004*/ 	.word	0x0000007c


	//----- nvinfo : EIATTR_KPARAM_INFO
	.align		4
.L_9:
        /*0008*/ 	.byte	0x04, 0x17
        /*000a*/ 	.short	(.L_11 - .L_10)
.L_10:
        /*000c*/ 	.word	0x00000000
        /*0010*/ 	.short	0x0002
        /*0012*/ 	.short	0x0010
        /*0014*/ 	.byte	0x00, 0xf0, 0x11, 0x00


	//----- nvinfo : EIATTR_KPARAM_INFO
	.align		4
.L_11:
        /*0018*/ 	.byte	0x04, 0x17
        /*001a*/ 	.short	(.L_13 - .L_12)
.L_12:
        /*001c*/ 	.word	0x00000000
        /*0020*/ 	.short	0x0001
        /*0022*/ 	.short	0x0008
        /*0024*/ 	.byte	0x00, 0xf4, 0x21, 0x00


	//----- nvinfo : EIATTR_KPARAM_INFO
	.align		4
.L_13:
        /*0028*/ 	.byte	0x04, 0x17
        /*002a*/ 	.short	(.L_15 - .L_14)
.L_14:
        /*002c*/ 	.word	0x00000000
        /*0030*/ 	.short	0x0000
        /*0032*/ 	.short	0x0000
        /*0034*/ 	.byte	0x00, 0xf4, 0x21, 0x00


	//----- nvinfo : EIATTR_SPARSE_MMA_MASK
	.align		4
.L_15:
        /*0038*/ 	.byte	0x03, 0x50
        /*003a*/ 	.short	0x0000


	//----- nvinfo : EIATTR_MAXREG_COUNT
	.align		4
        /*003c*/ 	.byte	0x03, 0x1b
        /*003e*/ 	.short	0x00ff


	//----- nvinfo : EIATTR_EXIT_INSTR_OFFSETS
	.align		4
        /*0040*/ 	.byte	0x04, 0x1c
        /*0042*/ 	.short	(.L_17 - .L_16)


	//   ....[0]....
.L_16:
        /*0044*/ 	.word	0x00000150


	//----- nvinfo : EIATTR_REQNTID
	.align		4
.L_17:
        /*0048*/ 	.byte	0x04, 0x10
        /*004a*/ 	.short	(.L_19 - .L_18)
.L_18:
        /*004c*/ 	.word	0x00000080
        /*0050*/ 	.word	0x00000001
        /*0054*/ 	.word	0x00000001


	//----- nvinfo : EIATTR_CBANK_PARAM_SIZE
	.align		4
.L_19:
        /*0058*/ 	.byte	0x03, 0x19
        /*005a*/ 	.short	0x0014


	//----- nvinfo : EIATTR_PARAM_CBANK
	.align		4
        /*005c*/ 	.byte	0x04, 0x0a
        /*005e*/ 	.short	(.L_21 - .L_20)
	.align		4
.L_20:
        /*0060*/ 	.word	index@(.nv.constant0.triton_poi_fused_convolution_1)
        /*0064*/ 	.short	0x0210
        /*0066*/ 	.short	0x0014


	//----- nvinfo : EIATTR_SW_WAR
	.align		4
.L_21:
        /*0068*/ 	.byte	0x04, 0x36
        /*006a*/ 	.short	(.L_23 - .L_22)
.L_22:
        /*006c*/ 	.word	0x00000008
.L_23:


//--------------------- .nv.callgraph             --------------------------
	.section	.nv.callgraph,"",@"SHT_CUDA_CALLGRAPH"
	.align	4
	.sectionentsize	8
	.align		4
        /*0000*/ 	.word	0x00000000
	.align		4
        /*0004*/ 	.word	0xffffffff
	.align		4
        /*0008*/ 	.word	0x00000000
	.align		4
        /*000c*/ 	.word	0xfffffffe
	.align		4
        /*0010*/ 	.word	0x00000000
	.align		4
        /*0014*/ 	.word	0xfffffffd
	.align		4
        /*0018*/ 	.word	0x00000000
	.align		4
        /*001c*/ 	.word	0xfffffffc


//--------------------- .text.triton_poi_fused_convolution_1 --------------------------
	.section	.text.triton_poi_fused_convolution_1,"ax",@progbits
	.align	128
        .global         triton_poi_fused_convolution_1
        .type           triton_poi_fused_convolution_1,@function
        .size           triton_poi_fused_convolution_1,(.L_x_1 - triton_poi_fused_convolution_1)
        .other          triton_poi_fused_convolution_1,@"STO_CUDA_ENTRY STV_DEFAULT"
triton_poi_fused_convolution_1:
.text.triton_poi_fused_convolution_1:
[----:B------:R-:W-:Y:S01]  /*0000*/  LDC R1, c[0x0][0x28] ;  /* 0x00000a00ff017b82 */ /* 0x000fe20000000800 */
[----:B------:R-:W1:Y:S07]  /*0010*/  S2R R0, SR_TID.X ;  /* 0x0000000000007919 */ /* 0x000e6e0000002100 */
[----:B------:R-:W2:Y:S01]  /*0020*/  LDC.64 R2, c[0x0][0x210] ;  /* 0x00008400ff027b82 */ /* 0x000ea20000000a00 */
[----:B------:R-:W-:Y:S01]  /*0030*/  ULDC.64 UR4, c[0x0][0x208] ;  /* 0x0000820000047ab9 */ /* 0x000fe20000000a00 */
[----:B------:R-:W3:Y:S01]  /*0040*/  S2R R7, SR_CTAID.X ;  /* 0x0000000000077919 */ /* 0x000ee20000002500 */
[----:B-1----:R-:W-:-:S02]  /*0050*/  LOP3.LUT R0, R0, 0x7f, RZ, 0xc0, !PT ;  /* 0x0000007f00007812 */ /* 0x002fc400078ec0ff */
[----:B---3--:R-:W-:-:S03]  /*0060*/  SHF.R.S32.HI R4, RZ, 0x18, R7 ;  /* 0x00000018ff047819 */ /* 0x008fc60000011407 */
[----:B------:R-:W-:Y:S01]  /*0070*/  IMAD R7, R7, 0x80, R0 ;  /* 0x0000008007077824 */ /* 0x000fe200078e0200 */
[----:B------:R-:W-:-:S03]  /*0080*/  SGXT R0, R4, 0x1 ;  /* 0x000000010400781a */ /* 0x000fc60000000200 */
[----:B--2---:R-:W-:Y:S01]  /*0090*/  IMAD.WIDE R2, R7, 0x4, R2 ;  /* 0x0000000407027825 */ /* 0x004fe200078e0202 */
[----:B------:R-:W1:Y:S01]  /*00a0*/  LDC.64 R4, c[0x0][0x218] ;  /* 0x00008600ff047b82 */ /* 0x000e620000000a00 */
[----:B------:R-:W-:-:S04]  /*00b0*/  LEA.HI R0, R0, R7, RZ, 0x6 ;  /* 0x0000000700007211 */ /* 0x000fc800078f30ff */
[----:B------:R-:W-:-:S04]  /*00c0*/  SHF.R.S32.HI R0, RZ, 0x6, R0 ;  /* 0x00000006ff007819 */ /* 0x000fc80000011400 */
[----:B------:R-:W-:-:S04]  /*00d0*/  LEA.HI R6, R0, R0, RZ, 0x4 ;  /* 0x0000000000067211 */ /* 0x000fc800078f20ff */
[----:B------:R-:W-:-:S05]  /*00e0*/  LOP3.LUT R9, R6, 0xfffffff0, RZ, 0xc0, !PT ;  /* 0xfffffff006097812 */ /* 0x000fca00078ec0ff */
[----:B------:R-:W-:Y:S02]  /*00f0*/  IMAD.IADD R9, R0, 0x1, -R9 ;  /* 0x0000000100097824 */ /* 0x000fe400078e0a09 */
[----:B------:R-:W2:Y:S02]  /*0100*/  LDG.E R0, desc[UR4][R2.64] ;  /* 0x0000000402007981 */ /* 0x000ea4000c1e1900 */
[----:B-1----:R-:W-:-:S06]  /*0110*/  IMAD.WIDE R4, R9, 0x4, R4 ;  /* 0x0000000409047825 */ /* 0x002fcc00078e0204 */
[----:B------:R-:W2:Y:S02]  /*0120*/  LDG.E.EL R5, desc[UR4][R4.64] ;  /* 0x0000000404057981 */ /* 0x000ea4000c2e1900 */
[----:B--2---:R-:W-:-:S05]  /*0130*/  FADD R7, R0, R5 ;  /* 0x0000000500077221 */ /* 0x004fca0000000000 */
[----:B------:R-:W-:Y:S01]  /*0140*/  STG.E desc[UR4][R2.64], R7 ;  /* 0x0000000702007986 */ /* 0x000fe2000c101904 */
[----:B------:R-:W-:Y:S05]  /*0150*/  EXIT ;  /* 0x000000000000794d */ /* 0x000fea0003800000 */
.L_x_0:
[----:B------:R-:W-:-:S00]  /*0160*/  BRA `(.L_x_0) ;  /* 0xfffffffc00fc7947 */ /* 0x000fc0000383ffff */
[----:B------:R-:W-:-:S00]  /*0170*/  NOP ;  /* 0x0000000000007918 */ /* 0x000fc00000000000 */
        /* <DEDUP_REMOVED lines=8> */
.L_x_1:


//--------------------- .nv.constant0.triton_poi_fused_convolution_1 --------------------------
	.section	.nv.constant0.triton_poi_fused_convolution_1,"a",@progbits
	.sectionflags	@""
	.align	4
.nv.constant0.triton_poi_fused_convolution_1:
	.zero		548
